	.headerflags	@"EF_CUDA_TEXMODE_UNIFIED EF_CUDA_64BIT_ADDRESS EF_CUDA_ACCELERATORS EF_CUDA_SM90 EF_CUDA_VIRTUAL_SM(EF_CUDA_SM90)"
	.elftype	@"ET_EXEC"


//--------------------- .nv.info                  --------------------------
	.section	.nv.info,"",@"SHT_CUDA_INFO"
	.align	4


	//----- nvinfo : EIATTR_REGCOUNT
	.align		4
        /*0000*/ 	.byte	0x04, 0x2f
        /*0002*/ 	.short	(.L_1 - .L_0)
	.align		4
.L_0:
        /*0004*/ 	.word	index@(triton_poi_fused__adaptive_avg_pool2d_cat_3)
        /*0008*/ 	.word	0x00000015


	//----- nvinfo : EIATTR_MIN_STACK_SIZE
	.align		4
.L_1:
        /*000c*/ 	.byte	0x04, 0x12
        /*000e*/ 	.short	(.L_3 - .L_2)
	.align		4
.L_2:
        /*0010*/ 	.word	index@(triton_poi_fused__adaptive_avg_pool2d_cat_3)
        /*0014*/ 	.word	0x00000000


	//----- nvinfo : EIATTR_FRAME_SIZE
	.align		4
.L_3:
        /*0018*/ 	.byte	0x04, 0x11
        /*001a*/ 	.short	(.L_5 - .L_4)
	.align		4
.L_4:
        /*001c*/ 	.word	index@(triton_poi_fused__adaptive_avg_pool2d_cat_3)
        /*0020*/ 	.word	0x00000000


	//----- nvinfo : EIATTR_MIN_STACK_SIZE
	.align		4
.L_5:
        /*0024*/ 	.byte	0x04, 0x12
        /*0026*/ 	.short	(.L_7 - .L_6)
	.align		4
.L_6:
        /*0028*/ 	.word	index@(triton_poi_fused__adaptive_avg_pool2d_cat_3)
        /*002c*/ 	.word	0x00000000
.L_7:


//--------------------- .nv.info.triton_poi_fused__adaptive_avg_pool2d_cat_3 --------------------------
	.section	.nv.info.triton_poi_fused__adaptive_avg_pool2d_cat_3,"",@"SHT_CUDA_INFO"
	.sectionflags	@""
	.align	4


	//----- nvinfo : EIATTR_CUDA_API_VERSION
	.align		4
        /*0000*/ 	.byte	0x04, 0x37
        /*0002*/ 	.short	(.L_9 - .L_8)
.L_8:
        /*0004*/ 	.word	0x0000007c


	//----- nvinfo : EIATTR_KPARAM_INFO
	.align		4
.L_9:
        /*0008*/ 	.byte	0x04, 0x17
        /*000a*/ 	.short	(.L_11 - .L_10)
.L_10:
        /*000c*/ 	.word	0x00000000
        /*0010*/ 	.short	0x0002
        /*0012*/ 	.short	0x0010
        /*0014*/ 	.byte	0x00, 0xf0, 0x11, 0x00


	//----- nvinfo : EIATTR_KPARAM_INFO
	.align		4
.L_11:
        /*0018*/ 	.byte	0x04, 0x17
        /*001a*/ 	.short	(.L_13 - .L_12)
.L_12:
        /*001c*/ 	.word	0x00000000
        /*0020*/ 	.short	0x0001
        /*0022*/ 	.short	0x0008
        /*0024*/ 	.byte	0x00, 0xf4, 0x21, 0x00


	//----- nvinfo : EIATTR_KPARAM_INFO
	.align		4
.L_13:
        /*0028*/ 	.byte	0x04, 0x17
        /*002a*/ 	.short	(.L_15 - .L_14)
.L_14:
        /*002c*/ 	.word	0x00000000
        /*0030*/ 	.short	0x0000
        /*0032*/ 	.short	0x0000
        /*0034*/ 	.byte	0x00, 0xf4, 0x21, 0x00


	//----- nvinfo : EIATTR_SPARSE_MMA_MASK
	.align		4
.L_15:
        /*0038*/ 	.byte	0x03, 0x50
        /*003a*/ 	.short	0x0000


	//----- nvinfo : EIATTR_MAXREG_COUNT
	.align		4
        /*003c*/ 	.byte	0x03, 0x1b
        /*003e*/ 	.short	0x00ff


	//----- nvinfo : EIATTR_EXIT_INSTR_OFFSETS
	.align		4
        /*0040*/ 	.byte	0x04, 0x1c
        /*0042*/ 	.short	(.L_17 - .L_16)


	//   ....[0]....
.L_16:
        /*0044*/ 	.word	0x00000770


	//   ....[1]....
        /*0048*/ 	.word	0x00000790


	//----- nvinfo : EIATTR_REQNTID
	.align		4
.L_17:
        /*004c*/ 	.byte	0x04, 0x10
        /*004e*/ 	.short	(.L_19 - .L_18)
.L_18:
        /*0050*/ 	.word	0x00000080
        /*0054*/ 	.word	0x00000001
        /*0058*/ 	.word	0x00000001


	//----- nvinfo : EIATTR_CBANK_PARAM_SIZE
	.align		4
.L_19:
        /*005c*/ 	.byte	0x03, 0x19
        /*005e*/ 	.short	0x0014


	//----- nvinfo : EIATTR_PARAM_CBANK
	.align		4
        /*0060*/ 	.byte	0x04, 0x0a
        /*0062*/ 	.short	(.L_21 - .L_20)
	.align		4
.L_20:
        /*0064*/ 	.word	index@(.nv.constant0.triton_poi_fused__adaptive_avg_pool2d_cat_3)
        /*0068*/ 	.short	0x0210
        /*006a*/ 	.short	0x0014


	//----- nvinfo : EIATTR_SW_WAR
	.align		4
.L_21:
        /*006c*/ 	.byte	0x04, 0x36
        /*006e*/ 	.short	(.L_23 - .L_22)
.L_22:
        /*0070*/ 	.word	0x00000008
.L_23:


//--------------------- .nv.callgraph             --------------------------
	.section	.nv.callgraph,"",@"SHT_CUDA_CALLGRAPH"
	.align	4
	.sectionentsize	8
	.align		4
        /*0000*/ 	.word	0x00000000
	.align		4
        /*0004*/ 	.word	0xffffffff
	.align		4
        /*0008*/ 	.word	0x00000000
	.align		4
        /*000c*/ 	.word	0xfffffffe
	.align		4
        /*0010*/ 	.word	0x00000000
	.align		4
        /*0014*/ 	.word	0xfffffffd
	.align		4
        /*0018*/ 	.word	0x00000000
	.align		4
        /*001c*/ 	.word	0xfffffffc


//--------------------- .text.triton_poi_fused__adaptive_avg_pool2d_cat_3 --------------------------
	.section	.text.triton_poi_fused__adaptive_avg_pool2d_cat_3,"ax",@progbits
	.align	128
        .global         triton_poi_fused__adaptive_avg_pool2d_cat_3
        .type           triton_poi_fused__adaptive_avg_pool2d_cat_3,@function
        .size           triton_poi_fused__adaptive_avg_pool2d_cat_3,(.L_x_1 - triton_poi_fused__adaptive_avg_pool2d_cat_3)
        .other          triton_poi_fused__adaptive_avg_pool2d_cat_3,@"STO_CUDA_ENTRY STV_DEFAULT"
triton_poi_fused__adaptive_avg_pool2d_cat_3:
.text.triton_poi_fused__adaptive_avg_pool2d_cat_3:
[----:B------:R-:W0:Y:S02]  /*0000*/  LDC R1, c[0x0][0x28] ;  /* 0x00000a00ff017b82 */ /* 0x000e240000000800 */
[----:B------:R-:W1:Y:S01]  /*0010*/  S2R R0, SR_TID.X ;  /* 0x0000000000007919 */ /* 0x000e620000002100 */
[----:B------:R-:W-:Y:S01]  /*0020*/  ULDC.64 UR4, c[0x0][0x208] ;  /* 0x0000820000047ab9 */ /* 0x000fe20000000a00 */
[----:B------:R-:W2:Y:S01]  /*0030*/  S2R R3, SR_CTAID.X ;  /* 0x0000000000037919 */ /* 0x000ea20000002500 */
[----:B-1----:R-:W-:Y:S02]  /*0040*/  LOP3.LUT R0, R0, 0x7f, RZ, 0xc0, !PT ;  /* 0x0000007f00007812 */ /* 0x002fe400078ec0ff */
[----:B--2---:R-:W-:-:S03]  /*0050*/  SHF.R.S32.HI R2, RZ, 0x18, R3 ;  /* 0x00000018ff027819 */ /* 0x004fc60000011403 */
[----:B------:R-:W-:Y:S01]  /*0060*/  IMAD R0, R3, 0x80, R0 ;  /* 0x0000008003007824 */ /* 0x000fe200078e0200 */
[----:B------:R-:W-:-:S04]  /*0070*/  SGXT R3, R2, 0x1 ;  /* 0x000000010203781a */ /* 0x000fc80000000200 */
[----:B------:R-:W-:-:S04]  /*0080*/  LEA.HI R3, R3, R0, RZ, 0x3 ;  /* 0x0000000003037211 */ /* 0x000fc800078f18ff */
[----:B------:R-:W-:Y:S02]  /*0090*/  SHF.R.S32.HI R2, RZ, 0x3, R3 ;  /* 0x00000003ff027819 */ /* 0x000fe40000011403 */
[----:B------:R-:W-:Y:S02]  /*00a0*/  LOP3.LUT R5, R3, 0xfff8, RZ, 0xc0, !PT ;  /* 0x0000fff803057812 */ /* 0x000fe400078ec0ff */
[----:B------:R-:W-:-:S04]  /*00b0*/  LEA.HI R4, R2, R2, RZ, 0x3 ;  /* 0x0000000202047211 */ /* 0x000fc800078f18ff */
[----:B------:R-:W-:Y:S01]  /*00c0*/  LOP3.LUT R3, R4, 0xfff8, RZ, 0xc0, !PT ;  /* 0x0000fff804037812 */ /* 0x000fe200078ec0ff */
[----:B------:R-:W-:-:S04]  /*00d0*/  IMAD.IADD R4, R0, 0x1, -R5 ;  /* 0x0000000100047824 */ /* 0x000fc800078e0a05 */
[----:B------:R-:W-:Y:S02]  /*00e0*/  IMAD.IADD R3, R2, 0x1, -R3 ;  /* 0x0000000102037824 */ /* 0x000fe400078e0a03 */
[C---:B------:R-:W-:Y:S02]  /*00f0*/  IMAD.SHL.U32 R5, R4.reuse, 0x4, RZ ;  /* 0x0000000404057824 */ /* 0x040fe400078e00ff */
[----:B------:R-:W-:Y:S01]  /*0100*/  IMAD.SHL.U32 R6, R3, 0x4, RZ ;  /* 0x0000000403067824 */ /* 0x000fe200078e00ff */
[----:B------:R-:W-:-:S04]  /*0110*/  PRMT R3, R4, 0x5410, R3 ;  /* 0x0000541004037816 */ /* 0x000fc80000000003 */
[----:B------:R-:W-:Y:S02]  /*0120*/  LOP3.LUT R2, R3, 0xff00ff, RZ, 0xc0, !PT ;  /* 0x00ff00ff03027812 */ /* 0x000fe400078ec0ff */
[----:B------:R-:W-:Y:S02]  /*0130*/  PRMT R5, R5, 0x5410, R6 ;  /* 0x0000541005057816 */ /* 0x000fe40000000006 */
[----:B------:R-:W-:-:S03]  /*0140*/  PRMT R4, R2, 0x7732, RZ ;  /* 0x0000773202047816 */ /* 0x000fc600000000ff */
[----:B------:R-:W-:Y:S01]  /*0150*/  VIADD.16x2 R7, R5, 0xb000b ;  /* 0x000b000b05077836 */ /* 0x000fe20000000200 */
[----:B------:R-:W-:Y:S01]  /*0160*/  LOP3.LUT R5, R2, 0xffff, RZ, 0xc0, !PT ;  /* 0x0000ffff02057812 */ /* 0x000fe200078ec0ff */
[----:B------:R-:W-:-:S03]  /*0170*/  IMAD.MOV.U32 R2, RZ, RZ, R4 ;  /* 0x000000ffff027224 */ /* 0x000fc600078e0004 */
[----:B------:R-:W-:Y:S02]  /*0180*/  SHF.R.U32.HI R5, RZ, 0x7, R5 ;  /* 0x00000007ff057819 */ /* 0x000fe40000011605 */
[----:B------:R-:W-:Y:S02]  /*0190*/  SHF.R.U32.HI R2, RZ, 0x7, R2 ;  /* 0x00000007ff027819 */ /* 0x000fe40000011602 */
[C---:B------:R-:W-:Y:S02]  /*01a0*/  PRMT R6, R7.reuse, 0x7632, R6 ;  /* 0x0000763207067816 */ /* 0x040fe40000000006 */
[----:B------:R-:W-:Y:S02]  /*01b0*/  PRMT R4, R7, 0x7610, R4 ;  /* 0x0000761007047816 */ /* 0x000fe40000000004 */
[----:B------:R-:W-:Y:S02]  /*01c0*/  PRMT R2, R5, 0x5410, R2 ;  /* 0x0000541005027816 */ /* 0x000fe40000000002 */
[----:B------:R-:W-:-:S02]  /*01d0*/  PRMT R7, R6, 0x8880, RZ ;  /* 0x0000888006077816 */ /* 0x000fc400000000ff */
[----:B------:R-:W-:Y:S01]  /*01e0*/  PRMT R8, R4, 0x8880, RZ ;  /* 0x0000888004087816 */ /* 0x000fe200000000ff */
[----:B------:R-:W-:Y:S01]  /*01f0*/  VIADD.16x2 R2, R3, R2 ;  /* 0x0000000203027236 */ /* 0x000fe20000000200 */
[----:B------:R-:W-:Y:S02]  /*0200*/  PRMT R7, R7, 0x7710, RZ ;  /* 0x0000771007077816 */ /* 0x000fe400000000ff */
[----:B------:R-:W-:Y:S02]  /*0210*/  PRMT R5, R8, 0x7710, RZ ;  /* 0x0000771008057816 */ /* 0x000fe400000000ff */
[----:B------:R-:W-:Y:S02]  /*0220*/  PRMT R3, R2, 0x7632, R3 ;  /* 0x0000763202037816 */ /* 0x000fe40000000003 */
[----:B------:R-:W-:Y:S02]  /*0230*/  SHF.R.U32.HI R7, RZ, 0xc, R7 ;  /* 0x0000000cff077819 */ /* 0x000fe40000011607 */
[----:B------:R-:W-:-:S02]  /*0240*/  SHF.R.U32.HI R8, RZ, 0xc, R5 ;  /* 0x0000000cff087819 */ /* 0x000fc40000011605 */
[----:B------:R-:W-:Y:S02]  /*0250*/  PRMT R2, R2, 0x8880, RZ ;  /* 0x0000888002027816 */ /* 0x000fe400000000ff */
[----:B------:R-:W-:Y:S02]  /*0260*/  PRMT R7, R8, 0x5410, R7 ;  /* 0x0000541008077816 */ /* 0x000fe40000000007 */
[----:B------:R-:W-:Y:S01]  /*0270*/  PRMT R5, R4, 0x5410, R6 ;  /* 0x0000541004057816 */ /* 0x000fe20000000006 */
[----:B------:R-:W-:Y:S01]  /*0280*/  IMAD.MOV.U32 R4, RZ, RZ, R2 ;  /* 0x000000ffff047224 */ /* 0x000fe200078e0002 */
[----:B------:R-:W-:Y:S02]  /*0290*/  PRMT R3, R3, 0x8880, RZ ;  /* 0x0000888003037816 */ /* 0x000fe400000000ff */
[----:B------:R-:W-:Y:S02]  /*02a0*/  LOP3.LUT R2, R7, 0x70007, RZ, 0xc0, !PT ;  /* 0x0007000707027812 */ /* 0x000fe400078ec0ff */
[----:B------:R-:W-:-:S02]  /*02b0*/  SHF.R.S32.HI R6, RZ, 0x1, R3 ;  /* 0x00000001ff067819 */ /* 0x000fc40000011403 */
[----:B------:R-:W-:Y:S01]  /*02c0*/  SHF.R.S32.HI R7, RZ, 0x1, R4 ;  /* 0x00000001ff077819 */ /* 0x000fe20000011404 */
[----:B------:R-:W-:Y:S01]  /*02d0*/  VIADD.16x2 R3, R5, R2 ;  /* 0x0000000205037236 */ /* 0x000fe20000000200 */
[----:B------:R-:W-:Y:S02]  /*02e0*/  PRMT R12, R6, 0x9910, RZ ;  /* 0x00009910060c7816 */ /* 0x000fe400000000ff */
[C---:B------:R-:W-:Y:S02]  /*02f0*/  PRMT R2, R7.reuse, 0x5410, R6 ;  /* 0x0000541007027816 */ /* 0x040fe40000000006 */
[----:B------:R-:W-:Y:S02]  /*0300*/  SHF.R.S32.HI R5, RZ, 0x1f, R0 ;  /* 0x0000001fff057819 */ /* 0x000fe40000011400 */
[----:B------:R-:W-:Y:S01]  /*0310*/  PRMT R13, R7, 0x9910, RZ ;  /* 0x00009910070d7816 */ /* 0x000fe200000000ff */
[----:B------:R-:W-:Y:S01]  /*0320*/  VIADD.16x2 R8, R2, 0x10001 ;  /* 0x0001000102087836 */ /* 0x000fe20000000200 */
[----:B------:R-:W-:-:S02]  /*0330*/  PRMT R2, R3, 0x7610, R2 ;  /* 0x0000761003027816 */ /* 0x000fc40000000002 */
[----:B------:R-:W-:Y:S02]  /*0340*/  PRMT R3, R3, 0x7632, R3 ;  /* 0x0000763203037816 */ /* 0x000fe40000000003 */
[----:B------:R-:W-:Y:S02]  /*0350*/  PRMT R10, R2, 0x8880, RZ ;  /* 0x00008880020a7816 */ /* 0x000fe400000000ff */
[----:B------:R-:W-:Y:S02]  /*0360*/  PRMT R11, R3, 0x8880, RZ ;  /* 0x00008880030b7816 */ /* 0x000fe400000000ff */
[----:B------:R-:W-:Y:S01]  /*0370*/  SHF.R.S32.HI R6, RZ, 0x3, R10 ;  /* 0x00000003ff067819 */ /* 0x000fe2000001140a */
[----:B------:R-:W1:Y:S01]  /*0380*/  LDC.64 R2, c[0x0][0x210] ;  /* 0x00008400ff027b82 */ /* 0x000e620000000a00 */
[----:B------:R-:W-:Y:S01]  /*0390*/  SHF.R.S32.HI R7, RZ, 0x3, R11 ;  /* 0x00000003ff077819 */ /* 0x000fe2000001140b */
[----:B------:R-:W-:Y:S01]  /*03a0*/  IMAD.MOV.U32 R10, RZ, RZ, R12 ;  /* 0x000000ffff0a7224 */ /* 0x000fe200078e000c */
[----:B------:R-:W-:-:S02]  /*03b0*/  PRMT R6, R6, 0x9910, RZ ;  /* 0x0000991006067816 */ /* 0x000fc400000000ff */
[C---:B------:R-:W-:Y:S02]  /*03c0*/  PRMT R9, R8.reuse, 0x7632, R9 ;  /* 0x0000763208097816 */ /* 0x040fe40000000009 */
[----:B------:R-:W-:Y:S01]  /*03d0*/  PRMT R11, R8, 0x9910, RZ ;  /* 0x00009910080b7816 */ /* 0x000fe200000000ff */
[----:B------:R-:W-:Y:S01]  /*03e0*/  IMAD.MOV.U32 R8, RZ, RZ, R6 ;  /* 0x000000ffff087224 */ /* 0x000fe200078e0006 */
[----:B------:R-:W-:Y:S02]  /*03f0*/  LEA.HI R5, R5, R0, RZ, 0x6 ;  /* 0x0000000005057211 */ /* 0x000fe400078f30ff */
[----:B------:R-:W-:Y:S02]  /*0400*/  PRMT R7, R7, 0x9910, RZ ;  /* 0x0000991007077816 */ /* 0x000fe400000000ff */
[----:B------:R-:W-:Y:S01]  /*0410*/  PRMT R12, R9, 0x9910, RZ ;  /* 0x00009910090c7816 */ /* 0x000fe200000000ff */
[----:B------:R-:W-:Y:S01]  /*0420*/  IMAD.MOV.U32 R9, RZ, RZ, R13 ;  /* 0x000000ffff097224 */ /* 0x000fe200078e000d */
[----:B------:R-:W-:-:S02]  /*0430*/  SHF.R.S32.HI R4, RZ, 0x6, R5 ;  /* 0x00000006ff047819 */ /* 0x000fc40000011405 */
[-C--:B------:R-:W-:Y:S02]  /*0440*/  ISETP.GE.AND P0, PT, R11, R8.reuse, PT ;  /* 0x000000080b00720c */ /* 0x080fe40003f06270 */
[-C--:B------:R-:W-:Y:S01]  /*0450*/  ISETP.GE.AND P1, PT, R10, R7.reuse, PT ;  /* 0x000000070a00720c */ /* 0x080fe20003f26270 */
[----:B------:R-:W-:Y:S01]  /*0460*/  IMAD R6, R4, 0x10, R9 ;  /* 0x0000001004067824 */ /* 0x000fe200078e0209 */
[-C--:B------:R-:W-:Y:S02]  /*0470*/  ISETP.GE.AND P2, PT, R12, R7.reuse, PT ;  /* 0x000000070c00720c */ /* 0x080fe40003f46270 */
[C---:B------:R-:W-:Y:S01]  /*0480*/  ISETP.LT.AND P0, PT, R10.reuse, R7, !P0 ;  /* 0x000000070a00720c */ /* 0x040fe20004701270 */
[----:B------:R-:W-:Y:S01]  /*0490*/  IMAD R13, R10, 0x4, R6 ;  /* 0x000000040a0d7824 */ /* 0x000fe200078e0206 */
[----:B------:R-:W-:Y:S02]  /*04a0*/  ISETP.LT.AND P1, PT, R9, R8, !P1 ;  /* 0x000000080900720c */ /* 0x000fe40004f21270 */
[----:B------:R-:W-:-:S02]  /*04b0*/  CS2R R6, SRZ ;  /* 0x0000000000067805 */ /* 0x000fc4000001ff00 */
[-C--:B------:R-:W-:Y:S01]  /*04c0*/  ISETP.LT.AND P4, PT, R9, R8.reuse, !P2 ;  /* 0x000000080900720c */ /* 0x080fe20005781270 */
[----:B------:R-:W-:Y:S01]  /*04d0*/  VIADD R17, R13, 0x4 ;  /* 0x000000040d117836 */ /* 0x000fe20000000000 */
[C---:B------:R-:W-:Y:S02]  /*04e0*/  ISETP.LT.AND P3, PT, R0.reuse, 0x400, P0 ;  /* 0x000004000000780c */ /* 0x040fe40000761270 */
[C---:B------:R-:W-:Y:S02]  /*04f0*/  ISETP.LT.AND P6, PT, R0.reuse, 0x400, P1 ;  /* 0x000004000000780c */ /* 0x040fe40000fc1270 */
[----:B------:R-:W-:Y:S01]  /*0500*/  ISETP.LT.AND P2, PT, R11, R8, !P2 ;  /* 0x000000080b00720c */ /* 0x000fe20005741270 */
[C---:B------:R-:W-:Y:S01]  /*0510*/  VIADD R11, R13.reuse, 0x1 ;  /* 0x000000010d0b7836 */ /* 0x040fe20000000000 */
[----:B------:R-:W-:Y:S01]  /*0520*/  ISETP.LT.AND P5, PT, R0, 0x400, P4 ;  /* 0x000004000000780c */ /* 0x000fe200027a1270 */
[----:B-1----:R-:W-:Y:S01]  /*0530*/  IMAD.WIDE R8, R13, 0x4, R2 ;  /* 0x000000040d087825 */ /* 0x002fe200078e0202 */
[----:B------:R-:W-:-:S02]  /*0540*/  FSEL R18, RZ, 1, !P1 ;  /* 0x3f800000ff127808 */ /* 0x000fc40004800000 */
[----:B------:R-:W-:Y:S01]  /*0550*/  ISETP.LT.AND P1, PT, R0, 0x400, P2 ;  /* 0x000004000000780c */ /* 0x000fe20001721270 */
[----:B------:R-:W-:-:S04]  /*0560*/  IMAD.WIDE R10, R11, 0x4, R2 ;  /* 0x000000040b0a7825 */ /* 0x000fc800078e0202 */
[----:B------:R-:W-:Y:S01]  /*0570*/  VIADD R15, R13, 0x5 ;  /* 0x000000050d0f7836 */ /* 0x000fe20000000000 */
[----:B------:R1:W2:Y:S01]  /*0580*/  @P3 LDG.E.EL R7, desc[UR4][R10.64] ;  /* 0x000000040a073981 */ /* 0x0002a2000c2e1900 */
[--C-:B------:R-:W-:Y:S01]  /*0590*/  IMAD.WIDE R12, R17, 0x4, R2.reuse ;  /* 0x00000004110c7825 */ /* 0x100fe200078e0202 */
[----:B------:R-:W-:Y:S02]  /*05a0*/  CS2R R16, SRZ ;  /* 0x0000000000107805 */ /* 0x000fe4000001ff00 */
[----:B------:R-:W3:Y:S01]  /*05b0*/  @P6 LDG.E.EL R6, desc[UR4][R8.64] ;  /* 0x0000000408066981 */ /* 0x000ee2000c2e1900 */
[----:B------:R-:W-:-:S03]  /*05c0*/  IMAD.WIDE R14, R15, 0x4, R2 ;  /* 0x000000040f0e7825 */ /* 0x000fc600078e0202 */
[----:B------:R-:W4:Y:S04]  /*05d0*/  @P5 LDG.E.EL R16, desc[UR4][R12.64] ;  /* 0x000000040c105981 */ /* 0x000f28000c2e1900 */
[----:B------:R-:W5:Y:S01]  /*05e0*/  @P1 LDG.E.EL R17, desc[UR4][R14.64] ;  /* 0x000000040e111981 */ /* 0x000f62000c2e1900 */
[----:B------:R-:W-:Y:S02]  /*05f0*/  FSEL R3, RZ, 1, !P0 ;  /* 0x3f800000ff037808 */ /* 0x000fe40004000000 */
[----:B------:R-:W-:Y:S02]  /*0600*/  FSEL R2, RZ, 1, !P4 ;  /* 0x3f800000ff027808 */ /* 0x000fe40006000000 */
[----:B-1----:R-:W-:Y:S01]  /*0610*/  FSEL R11, RZ, 1, !P2 ;  /* 0x3f800000ff0b7808 */ /* 0x002fe20005000000 */
[----:B------:R-:W-:Y:S01]  /*0620*/  FADD R3, R18, R3 ;  /* 0x0000000312037221 */ /* 0x000fe20000000000 */
[----:B------:R-:W-:-:S03]  /*0630*/  LOP3.LUT R5, R5, 0xffffffc0, RZ, 0xc0, !PT ;  /* 0xffffffc005057812 */ /* 0x000fc600078ec0ff */
[----:B------:R-:W-:Y:S02]  /*0640*/  FADD R2, R3, R2 ;  /* 0x0000000203027221 */ /* 0x000fe40000000000 */
[----:B------:R-:W-:Y:S02]  /*0650*/  IMAD.IADD R5, R0, 0x1, -R5 ;  /* 0x0000000100057824 */ /* 0x000fe400078e0a05 */
[----:B------:R-:W-:Y:S02]  /*0660*/  FADD R11, R2, R11 ;  /* 0x0000000b020b7221 */ /* 0x000fe40000000000 */
[----:B------:R-:W1:Y:S01]  /*0670*/  LDC.64 R2, c[0x0][0x218] ;  /* 0x00008600ff027b82 */ /* 0x000e620000000a00 */
[----:B------:R-:W-:Y:S02]  /*0680*/  IMAD R5, R4, 0x6e, R5 ;  /* 0x0000006e04057824 */ /* 0x000fe400078e0205 */
[----:B------:R-:W-:-:S13]  /*0690*/  FSETP.GEU.AND P0, PT, R11, 1.175494350822287508e-38, PT ;  /* 0x008000000b00780b */ /* 0x000fda0003f0e000 */
[----:B------:R-:W-:Y:S01]  /*06a0*/  @!P0 FMUL R11, R11, 16777216 ;  /* 0x4b8000000b0b8820 */ /* 0x000fe20000400000 */
[----:B-1----:R-:W-:Y:S01]  /*06b0*/  IMAD.WIDE R2, R5, 0x4, R2 ;  /* 0x0000000405027825 */ /* 0x002fe200078e0202 */
[----:B--2---:R-:W-:Y:S02]  /*06c0*/  SEL R7, R7, RZ, P3 ;  /* 0x000000ff07077207 */ /* 0x004fe40001800000 */
[----:B---3--:R-:W-:Y:S02]  /*06d0*/  SEL R6, R6, RZ, P6 ;  /* 0x000000ff06067207 */ /* 0x008fe40003000000 */
[----:B----4-:R-:W-:-:S03]  /*06e0*/  SEL R16, R16, RZ, P5 ;  /* 0x000000ff10107207 */ /* 0x010fc60002800000 */
[----:B------:R-:W-:Y:S02]  /*06f0*/  FADD R7, R6, R7 ;  /* 0x0000000706077221 */ /* 0x000fe40000000000 */
[----:B------:R-:W1:Y:S01]  /*0700*/  MUFU.RCP R6, R11 ;  /* 0x0000000b00067308 */ /* 0x000e620000001000 */
[----:B-----5:R-:W-:Y:S01]  /*0710*/  SEL R17, R17, RZ, P1 ;  /* 0x000000ff11117207 */ /* 0x020fe20000800000 */
[----:B------:R-:W-:Y:S01]  /*0720*/  FADD R16, R7, R16 ;  /* 0x0000001007107221 */ /* 0x000fe20000000000 */
[----:B------:R-:W-:-:S03]  /*0730*/  ISETP.GE.AND P1, PT, R0, 0x400, PT ;  /* 0x000004000000780c */ /* 0x000fc60003f26270 */
[----:B------:R-:W-:-:S04]  /*0740*/  FADD R17, R16, R17 ;  /* 0x0000001110117221 */ /* 0x000fc80000000000 */
[----:B------:R-:W-:-:S04]  /*0750*/  @!P0 FMUL R17, R17, 16777216 ;  /* 0x4b80000011118820 */ /* 0x000fc80000400000 */
[----:B-1----:R-:W-:Y:S02]  /*0760*/  FMUL R17, R6, R17 ;  /* 0x0000001106117220 */ /* 0x002fe40000400000 */
[----:B------:R-:W-:Y:S05]  /*0770*/  @P1 EXIT ;  /* 0x000000000000194d */ /* 0x000fea0003800000 */
[----:B------:R-:W-:Y:S01]  /*0780*/  STG.E desc[UR4][R2.64], R17 ;  /* 0x0000001102007986 */ /* 0x000fe2000c101904 */
[----:B------:R-:W-:Y:S05]  /*0790*/  EXIT ;  /* 0x000000000000794d */ /* 0x000fea0003800000 */
.L_x_0:
[----:B------:R-:W-:-:S00]  /*07a0*/  BRA `(.L_x_0) ;  /* 0xfffffffc00fc7947 */ /* 0x000fc0000383ffff */
[----:B------:R-:W-:-:S00]  /*07b0*/  NOP ;  /* 0x0000000000007918 */ /* 0x000fc00000000000 */
        /* <DEDUP_REMOVED lines=12> */
.L_x_1:


//--------------------- .nv.constant0.triton_poi_fused__adaptive_avg_pool2d_cat_3 --------------------------
	.section	.nv.constant0.triton_poi_fused__adaptive_avg_pool2d_cat_3,"a",@progbits
	.sectionflags	@""
	.align	4
.nv.constant0.triton_poi_fused__adaptive_avg_pool2d_cat_3:
	.zero		548
